	.headerflags	@"EF_CUDA_TEXMODE_UNIFIED EF_CUDA_64BIT_ADDRESS EF_CUDA_SM86 EF_CUDA_VIRTUAL_SM(EF_CUDA_SM86)"
	.elftype	@"ET_EXEC"


//--------------------- .nv.info                  --------------------------
	.section	.nv.info,"",@"SHT_CUDA_INFO"
	.align	4


	//----- nvinfo : EIATTR_REGCOUNT
	.align		4
        /*0000*/ 	.byte	0x04, 0x2f
        /*0002*/ 	.short	(.L_1 - .L_0)
	.align		4
.L_0:
        /*0004*/ 	.word	index@(triton_per_fused__to_copy_add_mean_pow_3)
        /*0008*/ 	.word	0x00000028


	//----- nvinfo : EIATTR_MIN_STACK_SIZE
	.align		4
.L_1:
        /*000c*/ 	.byte	0x04, 0x12
        /*000e*/ 	.short	(.L_3 - .L_2)
	.align		4
.L_2:
        /*0010*/ 	.word	index@(triton_per_fused__to_copy_add_mean_pow_3)
        /*0014*/ 	.word	0x00000000


	//----- nvinfo : EIATTR_FRAME_SIZE
	.align		4
.L_3:
        /*0018*/ 	.byte	0x04, 0x11
        /*001a*/ 	.short	(.L_5 - .L_4)
	.align		4
.L_4:
        /*001c*/ 	.word	index@(triton_per_fused__to_copy_add_mean_pow_3)
        /*0020*/ 	.word	0x00000000


	//----- nvinfo : EIATTR_MIN_STACK_SIZE
	.align		4
.L_5:
        /*0024*/ 	.byte	0x04, 0x12
        /*0026*/ 	.short	(.L_7 - .L_6)
	.align		4
.L_6:
        /*0028*/ 	.word	index@(triton_per_fused__to_copy_add_mean_pow_3)
        /*002c*/ 	.word	0x00000000
.L_7:


//--------------------- .nv.info.triton_per_fused__to_copy_add_mean_pow_3 --------------------------
	.section	.nv.info.triton_per_fused__to_copy_add_mean_pow_3,"",@"SHT_CUDA_INFO"
	.sectionflags	@""
	.align	4


	//----- nvinfo : EIATTR_CUDA_API_VERSION
	.align		4
        /*0000*/ 	.byte	0x04, 0x37
        /*0002*/ 	.short	(.L_9 - .L_8)
.L_8:
        /*0004*/ 	.word	0x0000007c


	//----- nvinfo : EIATTR_SW2861232_WAR
	.align		4
.L_9:
        /*0008*/ 	.byte	0x01, 0x35
	.zero		2


	//----- nvinfo : EIATTR_PARAM_CBANK
	.align		4
        /*000c*/ 	.byte	0x04, 0x0a
        /*000e*/ 	.short	(.L_11 - .L_10)
	.align		4
.L_10:
        /*0010*/ 	.word	index@(.nv.constant0.triton_per_fused__to_copy_add_mean_pow_3)
        /*0014*/ 	.short	0x0160
        /*0016*/ 	.short	0x0048


	//----- nvinfo : EIATTR_CBANK_PARAM_SIZE
	.align		4
.L_11:
        /*0018*/ 	.byte	0x03, 0x19
        /*001a*/ 	.short	0x0048


	//----- nvinfo : EIATTR_KPARAM_INFO
	.align		4
        /*001c*/ 	.byte	0x04, 0x17
        /*001e*/ 	.short	(.L_13 - .L_12)
.L_12:
        /*0020*/ 	.word	0x00000000
        /*0024*/ 	.short	0x0009
        /*0026*/ 	.short	0x0040
        /*0028*/ 	.byte	0x00, 0xf4, 0x21, 0x00


	//----- nvinfo : EIATTR_KPARAM_INFO
	.align		4
.L_13:
        /*002c*/ 	.byte	0x04, 0x17
        /*002e*/ 	.short	(.L_15 - .L_14)
.L_14:
        /*0030*/ 	.word	0x00000000
        /*0034*/ 	.short	0x0008
        /*0036*/ 	.short	0x003c
        /*0038*/ 	.byte	0x00, 0xf0, 0x11, 0x00


	//----- nvinfo : EIATTR_KPARAM_INFO
	.align		4
.L_15:
        /*003c*/ 	.byte	0x04, 0x17
        /*003e*/ 	.short	(.L_17 - .L_16)
.L_16:
        /*0040*/ 	.word	0x00000000
        /*0044*/ 	.short	0x0007
        /*0046*/ 	.short	0x0038
        /*0048*/ 	.byte	0x00, 0xf0, 0x11, 0x00


	//----- nvinfo : EIATTR_KPARAM_INFO
	.align		4
.L_17:
        /*004c*/ 	.byte	0x04, 0x17
        /*004e*/ 	.short	(.L_19 - .L_18)
.L_18:
        /*0050*/ 	.word	0x00000000
        /*0054*/ 	.short	0x0006
        /*0056*/ 	.short	0x0030
        /*0058*/ 	.byte	0x00, 0xf4, 0x21, 0x00


	//----- nvinfo : EIATTR_KPARAM_INFO
	.align		4
.L_19:
        /*005c*/ 	.byte	0x04, 0x17
        /*005e*/ 	.short	(.L_21 - .L_20)
.L_20:
        /*0060*/ 	.word	0x00000000
        /*0064*/ 	.short	0x0005
        /*0066*/ 	.short	0x0028
        /*0068*/ 	.byte	0x00, 0xf4, 0x21, 0x00


	//----- nvinfo : EIATTR_KPARAM_INFO
	.align		4
.L_21:
        /*006c*/ 	.byte	0x04, 0x17
        /*006e*/ 	.short	(.L_23 - .L_22)
.L_22:
        /*0070*/ 	.word	0x00000000
        /*0074*/ 	.short	0x0004
        /*0076*/ 	.short	0x0020
        /*0078*/ 	.byte	0x00, 0xf4, 0x21, 0x00


	//----- nvinfo : EIATTR_KPARAM_INFO
	.align		4
.L_23:
        /*007c*/ 	.byte	0x04, 0x17
        /*007e*/ 	.short	(.L_25 - .L_24)
.L_24:
        /*0080*/ 	.word	0x00000000
        /*0084*/ 	.short	0x0003
        /*0086*/ 	.short	0x0018
        /*0088*/ 	.byte	0x00, 0xf4, 0x21, 0x00


	//----- nvinfo : EIATTR_KPARAM_INFO
	.align		4
.L_25:
        /*008c*/ 	.byte	0x04, 0x17
        /*008e*/ 	.short	(.L_27 - .L_26)
.L_26:
        /*0090*/ 	.word	0x00000000
        /*0094*/ 	.short	0x0002
        /*0096*/ 	.short	0x0010
        /*0098*/ 	.byte	0x00, 0xf4, 0x21, 0x00


	//----- nvinfo : EIATTR_KPARAM_INFO
	.align		4
.L_27:
        /*009c*/ 	.byte	0x04, 0x17
        /*009e*/ 	.short	(.L_29 - .L_28)
.L_28:
        /*00a0*/ 	.word	0x00000000
        /*00a4*/ 	.short	0x0001
        /*00a6*/ 	.short	0x0008
        /*00a8*/ 	.byte	0x00, 0xf4, 0x21, 0x00


	//----- nvinfo : EIATTR_KPARAM_INFO
	.align		4
.L_29:
        /*00ac*/ 	.byte	0x04, 0x17
        /*00ae*/ 	.short	(.L_31 - .L_30)
.L_30:
        /*00b0*/ 	.word	0x00000000
        /*00b4*/ 	.short	0x0000
        /*00b6*/ 	.short	0x0000
        /*00b8*/ 	.byte	0x00, 0xf4, 0x21, 0x00


	//----- nvinfo : EIATTR_MAXREG_COUNT
	.align		4
.L_31:
        /*00bc*/ 	.byte	0x03, 0x1b
        /*00be*/ 	.short	0x00ff


	//----- nvinfo : EIATTR_COOP_GROUP_MASK_REGIDS
	.align		4
        /*00c0*/ 	.byte	0x04, 0x29
        /*00c2*/ 	.short	(.L_33 - .L_32)


	//   ....[0]....
.L_32:
        /*00c4*/ 	.word	0xffffffff


	//   ....[1]....
        /*00c8*/ 	.word	0xffffffff


	//   ....[2]....
        /*00cc*/ 	.word	0xffffffff


	//   ....[3]....
        /*00d0*/ 	.word	0xffffffff


	//   ....[4]....
        /*00d4*/ 	.word	0xffffffff


	//   ....[5]....
        /*00d8*/ 	.word	0xffffffff


	//   ....[6]....
        /*00dc*/ 	.word	0xffffffff


	//   ....[7]....
        /*00e0*/ 	.word	0xffffffff


	//----- nvinfo : EIATTR_COOP_GROUP_INSTR_OFFSETS
	.align		4
.L_33:
        /*00e4*/ 	.byte	0x04, 0x28
        /*00e6*/ 	.short	(.L_35 - .L_34)


	//   ....[0]....
.L_34:
        /*00e8*/ 	.word	0x00000c70


	//   ....[1]....
        /*00ec*/ 	.word	0x00000c80


	//   ....[2]....
        /*00f0*/ 	.word	0x00000cb0


	//   ....[3]....
        /*00f4*/ 	.word	0x00000cc0


	//   ....[4]....
        /*00f8*/ 	.word	0x00000cf0


	//   ....[5]....
        /*00fc*/ 	.word	0x00000d00


	//   ....[6]....
        /*0100*/ 	.word	0x00000d30


	//   ....[7]....
        /*0104*/ 	.word	0x00000d40


	//----- nvinfo : EIATTR_EXIT_INSTR_OFFSETS
	.align		4
.L_35:
        /*0108*/ 	.byte	0x04, 0x1c
        /*010a*/ 	.short	(.L_37 - .L_36)


	//   ....[0]....
.L_36:
        /*010c*/ 	.word	0x00000e90


	//   ....[1]....
        /*0110*/ 	.word	0x00000f00


	//----- nvinfo : EIATTR_REQNTID
	.align		4
.L_37:
        /*0114*/ 	.byte	0x04, 0x10
        /*0116*/ 	.short	(.L_39 - .L_38)
.L_38:
        /*0118*/ 	.word	0x00000100
        /*011c*/ 	.word	0x00000001
        /*0120*/ 	.word	0x00000001
.L_39:


//--------------------- .nv.callgraph             --------------------------
	.section	.nv.callgraph,"",@"SHT_CUDA_CALLGRAPH"
	.align	4
	.sectionentsize	8
	.align		4
        /*0000*/ 	.word	0x00000000
	.align		4
        /*0004*/ 	.word	0xffffffff
	.align		4
        /*0008*/ 	.word	0x00000000
	.align		4
        /*000c*/ 	.word	0xfffffffe
	.align		4
        /*0010*/ 	.word	0x00000000
	.align		4
        /*0014*/ 	.word	0xfffffffd
	.align		4
        /*0018*/ 	.word	0x00000000
	.align		4
        /*001c*/ 	.word	0xfffffffc


//--------------------- .nv.rel.action            --------------------------
	.section	.nv.rel.action,"",@"SHT_CUDA_RELOCINFO"
	.align	8
	.sectionentsize	8
        /*0000*/ 	.byte	0x73, 0x00, 0x00, 0x00, 0x00, 0x00, 0x00, 0x00, 0x00, 0x00, 0x00, 0x11, 0x25, 0x00, 0x05, 0x36


//--------------------- .nv.constant0.triton_per_fused__to_copy_add_mean_pow_3 --------------------------
	.section	.nv.constant0.triton_per_fused__to_copy_add_mean_pow_3,"a",@progbits
	.sectionflags	@""
	.align	4
.nv.constant0.triton_per_fused__to_copy_add_mean_pow_3:
	.zero		424


//--------------------- .text.triton_per_fused__to_copy_add_mean_pow_3 --------------------------
	.section	.text.triton_per_fused__to_copy_add_mean_pow_3,"ax",@progbits
	.sectionflags	@"SHF_BARRIERS=1"
	.sectioninfo	@"SHI_REGISTERS=40"
	.align	128
        .global         triton_per_fused__to_copy_add_mean_pow_3
        .type           triton_per_fused__to_copy_add_mean_pow_3,@function
        .size           triton_per_fused__to_copy_add_mean_pow_3,(.L_x_1 - triton_per_fused__to_copy_add_mean_pow_3)
        .other          triton_per_fused__to_copy_add_mean_pow_3,@"STO_CUDA_ENTRY STV_DEFAULT"
triton_per_fused__to_copy_add_mean_pow_3:
.text.triton_per_fused__to_copy_add_mean_pow_3:
[----:B------:R-:W-:Y:S02]  /*0000*/  IMAD.MOV.U32 R1, RZ, RZ, c[0x0][0x28] ;  /* 0x00000a00ff017624 */ /* 0x000fe400078e00ff */
[----:B------:R-:W0:Y:S01]  /*0010*/  S2R R0, SR_TID.X ;  /* 0x0000000000007919 */ /* 0x000e220000002100 */
[----:B------:R-:W-:Y:S01]  /*0020*/  MOV R2, 0x2 ;  /* 0x0000000200027802 */ /* 0x000fe20000000f00 */
[----:B------:R-:W-:Y:S02]  /*0030*/  ULDC.64 UR4, c[0x0][0x118] ;  /* 0x0000460000047ab9 */ /* 0x000fe40000000a00 */
[----:B------:R-:W1:Y:S01]  /*0040*/  S2R R37, SR_CTAID.X ;  /* 0x0000000000257919 */ /* 0x000e620000002500 */
[----:B0-----:R-:W-:Y:S01]  /*0050*/  SHF.R.U32.HI R22, RZ, 0x4, R0 ;  /* 0x00000004ff167819 */ /* 0x001fe20000011600 */
[----:B-1----:R-:W-:-:S03]  /*0060*/  IMAD.SHL.U32 R37, R37, 0x20, RZ ;  /* 0x0000002025257824 */ /* 0x002fc600078e00ff */
[----:B------:R-:W-:-:S04]  /*0070*/  SGXT.U32 R22, R22, 0x4 ;  /* 0x000000041616781a */ /* 0x000fc80000000000 */
[----:B------:R-:W-:-:S05]  /*0080*/  LOP3.LUT R3, R22, R37, RZ, 0xfc, !PT ;  /* 0x0000002516037212 */ /* 0x000fca00078efcff */
[----:B------:R-:W-:-:S05]  /*0090*/  IMAD.HI R4, R3, 0x2aaaaaab, RZ ;  /* 0x2aaaaaab03047827 */ /* 0x000fca00078e02ff */
[----:B------:R-:W-:-:S04]  /*00a0*/  SHF.R.U32.HI R5, RZ, 0x1f, R4 ;  /* 0x0000001fff057819 */ /* 0x000fc80000011604 */
[----:B------:R-:W-:-:S05]  /*00b0*/  LEA.HI.SX32 R9, R4, R5, 0x1e ;  /* 0x0000000504097211 */ /* 0x000fca00078ff2ff */
[----:B------:R-:W-:-:S05]  /*00c0*/  IMAD.WIDE R4, R9, R2, c[0x0][0x168] ;  /* 0x00005a0009047625 */ /* 0x000fca00078e0202 */
[----:B------:R0:W2:Y:S01]  /*00d0*/  LDG.E.EL.U16 R24, [R4.64] ;  /* 0x0000000404187981 */ /* 0x0000a2000c2e1500 */
[----:B------:R-:W-:-:S05]  /*00e0*/  IMAD.WIDE R6, R9, R2, c[0x0][0x170] ;  /* 0x00005c0009067625 */ /* 0x000fca00078e0202 */
[----:B------:R1:W3:Y:S01]  /*00f0*/  LDG.E.EL.U16 R25, [R6.64] ;  /* 0x0000000406197981 */ /* 0x0002e2000c2e1500 */
[----:B------:R-:W-:Y:S01]  /*0100*/  IMAD.SHL.U32 R21, R0, 0x8, RZ ;  /* 0x0000000800157824 */ /* 0x000fe200078e00ff */
[----:B------:R-:W-:Y:S01]  /*0110*/  MOV R20, 0x4 ;  /* 0x0000000400147802 */ /* 0x000fe20000000f00 */
[----:B------:R-:W-:Y:S02]  /*0120*/  IMAD.SHL.U32 R12, R3, 0x80, RZ ;  /* 0x00000080030c7824 */ /* 0x000fe400078e00ff */
[----:B------:R-:W-:Y:S01]  /*0130*/  IMAD R8, R9, -0x18, R3 ;  /* 0xffffffe809087824 */ /* 0x000fe200078e0203 */
[----:B------:R-:W-:-:S04]  /*0140*/  LOP3.LUT R21, R21, 0x78, RZ, 0xc0, !PT ;  /* 0x0000007815157812 */ /* 0x000fc800078ec0ff */
[----:B------:R-:W-:Y:S01]  /*0150*/  LOP3.LUT R35, R12, R21, RZ, 0xfc, !PT ;  /* 0x000000150c237212 */ /* 0x000fe200078efcff */
[----:B------:R-:W-:-:S04]  /*0160*/  IMAD R9, R8, 0x80, R21 ;  /* 0x0000008008097824 */ /* 0x000fc800078e0215 */
[----:B------:R-:W-:-:S04]  /*0170*/  IMAD.WIDE R16, R35, R20, c[0x0][0x160] ;  /* 0x0000580023107625 */ /* 0x000fc800078e0214 */
[CC--:B0-----:R-:W-:Y:S02]  /*0180*/  IMAD.WIDE R4, R9.reuse, R2.reuse, c[0x0][0x178] ;  /* 0x00005e0009047625 */ /* 0x0c1fe400078e0202 */
[----:B------:R-:W4:Y:S02]  /*0190*/  LDG.E.128 R16, [R16.64] ;  /* 0x0000000410107981 */ /* 0x000f24000c1e1d00 */
[----:B------:R-:W-:Y:S02]  /*01a0*/  IMAD.WIDE R8, R9, R2, c[0x0][0x180] ;  /* 0x0000600009087625 */ /* 0x000fe400078e0202 */
[----:B-1----:R-:W5:Y:S01]  /*01b0*/  LDG.E.EL.128 R4, [R4.64] ;  /* 0x0000000404047981 */ /* 0x002f62000c2e1d00 */
[----:B------:R-:W-:-:S03]  /*01c0*/  SHF.R.S32.HI R14, RZ, 0x1f, R12 ;  /* 0x0000001fff0e7819 */ /* 0x000fc6000001140c */
[----:B------:R-:W5:Y:S01]  /*01d0*/  LDG.E.EL.128 R8, [R8.64] ;  /* 0x0000000408087981 */ /* 0x000f62000c2e1d00 */
[----:B------:R-:W-:-:S04]  /*01e0*/  LEA R12, P0, R35, c[0x0][0x160], 0x2 ;  /* 0x00005800230c7a11 */ /* 0x000fc800078010ff */
[----:B------:R-:W-:-:S06]  /*01f0*/  LEA.HI.X R13, R35, c[0x0][0x164], R14, 0x2, P0 ;  /* 0x00005900230d7a11 */ /* 0x000fcc00000f140e */
[----:B------:R-:W5:Y:S01]  /*0200*/  LDG.E.128 R12, [R12.64+0x10] ;  /* 0x000010040c0c7981 */ /* 0x000f62000c1e1d00 */
[----:B------:R-:W-:-:S05]  /*0210*/  LOP3.LUT R28, R22, 0x10, R37, 0xfe, !PT ;  /* 0x00000010161c7812 */ /* 0x000fca00078efe25 */
[----:B------:R-:W-:-:S05]  /*0220*/  IMAD.HI R27, R28, 0x2aaaaaab, RZ ;  /* 0x2aaaaaab1c1b7827 */ /* 0x000fca00078e02ff */
[----:B------:R-:W-:-:S04]  /*0230*/  SHF.R.U32.HI R22, RZ, 0x1f, R27 ;  /* 0x0000001fff167819 */ /* 0x000fc8000001161b */
[----:B------:R-:W-:-:S05]  /*0240*/  LEA.HI.SX32 R27, R27, R22, 0x1e ;  /* 0x000000161b1b7211 */ /* 0x000fca00078ff2ff */
[----:B------:R-:W-:-:S05]  /*0250*/  IMAD.WIDE R22, R27, R2, c[0x0][0x168] ;  /* 0x00005a001b167625 */ /* 0x000fca00078e0202 */
[----:B------:R0:W5:Y:S01]  /*0260*/  LDG.E.EL.U16 R3, [R22.64] ;  /* 0x0000000416037981 */ /* 0x000162000c2e1500 */
[----:B------:R-:W-:-:S06]  /*0270*/  IMAD.WIDE R32, R27, R2, c[0x0][0x170] ;  /* 0x00005c001b207625 */ /* 0x000fcc00078e0202 */
[----:B------:R1:W5:Y:S01]  /*0280*/  LDG.E.EL.U16 R32, [R32.64] ;  /* 0x0000000420207981 */ /* 0x000362000c2e1500 */
[----:B--2---:R-:W-:-:S04]  /*0290*/  SHF.L.U32 R26, R24, 0x10, RZ ;  /* 0x00000010181a7819 */ /* 0x004fc800000006ff */
[----:B------:R-:W-:Y:S02]  /*02a0*/  FSETP.GE.AND P0, PT, R26, RZ, PT ;  /* 0x000000ff1a00720b */ /* 0x000fe40003f06000 */
[----:B---3--:R-:W-:Y:S02]  /*02b0*/  SHF.L.U32 R26, R25, 0x10, RZ ;  /* 0x00000010191a7819 */ /* 0x008fe400000006ff */
[----:B------:R-:W-:Y:S02]  /*02c0*/  SEL R24, R24, RZ, !P0 ;  /* 0x000000ff18187207 */ /* 0x000fe40004000000 */
[----:B------:R-:W-:-:S03]  /*02d0*/  FSETP.GTU.AND P1, PT, R26, RZ, PT ;  /* 0x000000ff1a00720b */ /* 0x000fc60003f2c000 */
[----:B------:R-:W-:Y:S01]  /*02e0*/  IMAD.U32 R24, R24, 0x10000, RZ ;  /* 0x0001000018187824 */ /* 0x000fe200078e00ff */
[----:B------:R-:W-:-:S03]  /*02f0*/  SEL R25, R25, RZ, P1 ;  /* 0x000000ff19197207 */ /* 0x000fc60000800000 */
[----:B------:R-:W-:Y:S02]  /*0300*/  FADD R24, RZ, -R24 ;  /* 0x80000018ff187221 */ /* 0x000fe40000000000 */
[----:B------:R-:W-:-:S03]  /*0310*/  IMAD.U32 R25, R25, 0x10000, RZ ;  /* 0x0001000019197824 */ /* 0x000fc600078e00ff */
[C---:B------:R-:W-:Y:S02]  /*0320*/  FSETP.NAN.AND P0, PT, R24.reuse, R24, PT ;  /* 0x000000181800720b */ /* 0x040fe40003f08000 */
[----:B------:R-:W-:Y:S02]  /*0330*/  FSETP.GT.AND P1, PT, R24, R25, PT ;  /* 0x000000191800720b */ /* 0x000fe40003f24000 */
[----:B----4-:R-:W-:Y:S02]  /*0340*/  I2FP.F32.S32 R16, R16 ;  /* 0x0000001000107245 */ /* 0x010fe40000201400 */
[----:B0-----:R-:W-:Y:S01]  /*0350*/  I2FP.F32.S32 R22, R19 ;  /* 0x0000001300167245 */ /* 0x001fe20000201400 */
[----:B-----5:R-:W-:Y:S01]  /*0360*/  IMAD.U32 R34, R4, 0x10000, RZ ;  /* 0x0001000004227824 */ /* 0x020fe200078e00ff */
[----:B------:R-:W-:-:S05]  /*0370*/  I2FP.F32.S32 R18, R18 ;  /* 0x0000001200127245 */ /* 0x000fca0000201400 */
[----:B------:R-:W-:Y:S02]  /*0380*/  @!P0 FSEL R24, R24, R25, P1 ;  /* 0x0000001918188208 */ /* 0x000fe40000800000 */
[----:B------:R-:W-:Y:S02]  /*0390*/  SHF.L.U32 R23, R8, 0x10, RZ ;  /* 0x0000001008177819 */ /* 0x000fe400000006ff */
[----:B------:R-:W-:Y:S01]  /*03a0*/  PRMT R8, R4, 0x7632, R8 ;  /* 0x0000763204087816 */ /* 0x000fe20000000008 */
[----:B-1----:R-:W-:Y:S01]  /*03b0*/  FMUL R33, R24, 0.0078740157186985015869 ;  /* 0x3c01020418217820 */ /* 0x002fe20000400000 */
[----:B------:R-:W-:Y:S01]  /*03c0*/  IMAD R24, R27, -0x18, R28 ;  /* 0xffffffe81b187824 */ /* 0x000fe200078e021c */
[----:B------:R-:W-:Y:S02]  /*03d0*/  SHF.L.U32 R4, R5, 0x10, RZ ;  /* 0x0000001005047819 */ /* 0x000fe400000006ff */
[----:B------:R-:W-:Y:S02]  /*03e0*/  PRMT R19, R9, 0x7632, R19 ;  /* 0x0000763209137816 */ /* 0x000fe40000000013 */
[----:B------:R-:W-:-:S02]  /*03f0*/  FSETP.GT.AND P0, PT, R33, 9.9999997473787516356e-06, PT ;  /* 0x3727c5ac2100780b */ /* 0x000fc40003f04000 */
[----:B------:R-:W-:Y:S02]  /*0400*/  FSETP.NAN.AND P1, PT, R33, R33, PT ;  /* 0x000000212100720b */ /* 0x000fe40003f28000 */
[----:B------:R-:W-:-:S04]  /*0410*/  SHF.L.U32 R28, R28, 0x7, RZ ;  /* 0x000000071c1c7819 */ /* 0x000fc800000006ff */
[----:B------:R-:W-:-:S05]  /*0420*/  LOP3.LUT R36, R28, R21, RZ, 0xfc, !PT ;  /* 0x000000151c247212 */ /* 0x000fca00078efcff */
[----:B------:R-:W-:-:S05]  /*0430*/  @!P0 FSEL R33, R33, 9.9999997473787516356e-06, P1 ;  /* 0x3727c5ac21218808 */ /* 0x000fca0000800000 */
[C---:B------:R-:W-:Y:S01]  /*0440*/  FMUL R25, R33.reuse, R16 ;  /* 0x0000001021197220 */ /* 0x040fe20000400000 */
[----:B------:R-:W-:Y:S01]  /*0450*/  I2FP.F32.S32 R16, R17 ;  /* 0x0000001100107245 */ /* 0x000fe20000201400 */
[----:B------:R-:W-:Y:S01]  /*0460*/  FMUL R22, R33, R22 ;  /* 0x0000001621167220 */ /* 0x000fe20000400000 */
[----:B------:R-:W-:Y:S01]  /*0470*/  PRMT R17, R5, 0x7632, R17 ;  /* 0x0000763205117816 */ /* 0x000fe20000000011 */
[----:B------:R-:W-:Y:S01]  /*0480*/  FFMA R34, R34, R25, R23 ;  /* 0x0000001922227223 */ /* 0x000fe20000000017 */
[----:B------:R-:W-:Y:S01]  /*0490*/  PRMT R5, R8, 0x7632, R5 ;  /* 0x0000763208057816 */ /* 0x000fe20000000005 */
[----:B------:R-:W-:Y:S01]  /*04a0*/  IMAD R25, R24, 0x80, R21 ;  /* 0x0000008018197824 */ /* 0x000fe200078e0215 */
[----:B------:R-:W-:Y:S01]  /*04b0*/  SHF.L.U32 R17, R17, 0x10, RZ ;  /* 0x0000001011117819 */ /* 0x000fe200000006ff */
[----:B------:R-:W-:Y:S01]  /*04c0*/  IMAD.U32 R8, R8, 0x10000, RZ ;  /* 0x0001000008087824 */ /* 0x000fe200078e00ff */
[----:B------:R-:W-:Y:S01]  /*04d0*/  SHF.L.U32 R24, R19, 0x10, RZ ;  /* 0x0000001013187819 */ /* 0x000fe200000006ff */
[----:B------:R-:W-:Y:S01]  /*04e0*/  IMAD.U32 R5, R5, 0x10000, RZ ;  /* 0x0001000005057824 */ /* 0x000fe200078e00ff */
[----:B------:R-:W-:Y:S01]  /*04f0*/  FMUL R16, R33, R16 ;  /* 0x0000001021107220 */ /* 0x000fe20000400000 */
[----:B------:R-:W-:Y:S01]  /*0500*/  IMAD.U32 R19, R9, 0x10000, RZ ;  /* 0x0001000009137824 */ /* 0x000fe200078e00ff */
[----:B------:R-:W-:Y:S01]  /*0510*/  FMUL R18, R33, R18 ;  /* 0x0000001221127220 */ /* 0x000fe20000400000 */
[----:B------:R-:W-:Y:S01]  /*0520*/  FFMA R9, R17, R22, R24 ;  /* 0x0000001611097223 */ /* 0x000fe20000000018 */
[----:B------:R-:W-:Y:S01]  /*0530*/  FFMA R8, R8, R16, R5 ;  /* 0x0000001008087223 */ /* 0x000fe20000000005 */
[----:B------:R-:W-:Y:S01]  /*0540*/  I2FP.F32.S32 R24, R13 ;  /* 0x0000000d00187245 */ /* 0x000fe20000201400 */
[----:B------:R-:W-:Y:S01]  /*0550*/  IMAD.WIDE R16, R36, R20, c[0x0][0x160] ;  /* 0x0000580024107625 */ /* 0x000fe200078e0214 */
[----:B------:R-:W-:Y:S01]  /*0560*/  PRMT R13, R10, 0x7632, R13 ;  /* 0x000076320a0d7816 */ /* 0x000fe2000000000d */
[----:B------:R-:W-:Y:S01]  /*0570*/  FFMA R4, R4, R18, R19 ;  /* 0x0000001204047223 */ /* 0x000fe20000000013 */
[----:B------:R-:W-:Y:S01]  /*0580*/  PRMT R5, R6, 0x7632, R5 ;  /* 0x0000763206057816 */ /* 0x000fe20000000005 */
[----:B------:R-:W-:-:S02]  /*0590*/  IMAD.WIDE R20, R25, R2, c[0x0][0x178] ;  /* 0x00005e0019147625 */ /* 0x000fc400078e0202 */
[----:B------:R-:W2:Y:S01]  /*05a0*/  LDG.E.128 R16, [R16.64] ;  /* 0x0000000410107981 */ /* 0x000ea2000c1e1d00 */
[----:B------:R-:W-:Y:S01]  /*05b0*/  SHF.L.U32 R5, R5, 0x10, RZ ;  /* 0x0000001005057819 */ /* 0x000fe200000006ff */
[----:B------:R-:W-:Y:S01]  /*05c0*/  IMAD.U32 R22, R13, 0x10000, RZ ;  /* 0x000100000d167824 */ /* 0x000fe200078e00ff */
[----:B------:R-:W-:Y:S01]  /*05d0*/  FMUL R13, R33, R24 ;  /* 0x00000018210d7220 */ /* 0x000fe20000400000 */
[----:B------:R-:W-:-:S03]  /*05e0*/  IMAD.WIDE R24, R25, R2, c[0x0][0x180] ;  /* 0x0000600019187625 */ /* 0x000fc600078e0202 */
[----:B------:R-:W-:Y:S02]  /*05f0*/  FFMA R5, R5, R13, R22 ;  /* 0x0000000d05057223 */ /* 0x000fe40000000016 */
[----:B------:R-:W3:Y:S04]  /*0600*/  LDG.E.EL.128 R20, [R20.64] ;  /* 0x0000000414147981 */ /* 0x000ee8000c2e1d00 */
[----:B------:R-:W4:Y:S01]  /*0610*/  LDG.E.EL.128 R24, [R24.64] ;  /* 0x0000000418187981 */ /* 0x000f22000c2e1d00 */
[----:B------:R-:W-:Y:S01]  /*0620*/  I2FP.F32.S32 R12, R12 ;  /* 0x0000000c000c7245 */ /* 0x000fe20000201400 */
[----:B------:R-:W-:Y:S01]  /*0630*/  IMAD.U32 R13, R10, 0x10000, RZ ;  /* 0x000100000a0d7824 */ /* 0x000fe200078e00ff */
[----:B------:R-:W-:-:S03]  /*0640*/  SHF.L.U32 R6, R6, 0x10, RZ ;  /* 0x0000001006067819 */ /* 0x000fc600000006ff */
[----:B------:R-:W-:-:S04]  /*0650*/  FMUL R10, R33, R12 ;  /* 0x0000000c210a7220 */ /* 0x000fc80000400000 */
[----:B------:R-:W-:Y:S01]  /*0660*/  FFMA R10, R6, R10, R13 ;  /* 0x0000000a060a7223 */ /* 0x000fe2000000000d */
[----:B------:R-:W-:Y:S02]  /*0670*/  SHF.R.S32.HI R13, RZ, 0x1f, R28 ;  /* 0x0000001fff0d7819 */ /* 0x000fe4000001141c */
[C---:B------:R-:W-:Y:S02]  /*0680*/  LEA R28, P0, R36.reuse, c[0x0][0x160], 0x2 ;  /* 0x00005800241c7a11 */ /* 0x040fe400078010ff */
[----:B------:R-:W-:Y:S02]  /*0690*/  SHF.L.U32 R6, R3, 0x10, RZ ;  /* 0x0000001003067819 */ /* 0x000fe400000006ff */
[----:B------:R-:W-:Y:S02]  /*06a0*/  LEA.HI.X R29, R36, c[0x0][0x164], R13, 0x2, P0 ;  /* 0x00005900241d7a11 */ /* 0x000fe400000f140d */
[----:B------:R-:W-:Y:S01]  /*06b0*/  FSETP.GE.AND P1, PT, R6, RZ, PT ;  /* 0x000000ff0600720b */ /* 0x000fe20003f26000 */
[----:B------:R-:W-:-:S03]  /*06c0*/  IMAD.U32 R6, R32, 0x10000, RZ ;  /* 0x0001000020067824 */ /* 0x000fc600078e00ff */
[----:B------:R-:W5:Y:S01]  /*06d0*/  LDG.E.128 R28, [R28.64+0x10] ;  /* 0x000010041c1c7981 */ /* 0x000f62000c1e1d00 */
[----:B------:R-:W-:Y:S02]  /*06e0*/  SEL R3, R3, RZ, !P1 ;  /* 0x000000ff03037207 */ /* 0x000fe40004800000 */
[----:B------:R-:W-:Y:S02]  /*06f0*/  FSETP.GTU.AND P0, PT, R6, RZ, PT ;  /* 0x000000ff0600720b */ /* 0x000fe40003f0c000 */
[----:B------:R-:W-:-:S05]  /*0700*/  SHF.L.U32 R3, R3, 0x10, RZ ;  /* 0x0000001003037819 */ /* 0x000fca00000006ff */
[----:B------:R-:W-:Y:S01]  /*0710*/  FADD R3, RZ, -R3 ;  /* 0x80000003ff037221 */ /* 0x000fe20000000000 */
[----:B------:R-:W-:-:S04]  /*0720*/  SEL R32, R32, RZ, P0 ;  /* 0x000000ff20207207 */ /* 0x000fc80000000000 */
[----:B------:R-:W-:Y:S01]  /*0730*/  FSETP.NAN.AND P1, PT, R3, R3, PT ;  /* 0x000000030300720b */ /* 0x000fe20003f28000 */
[----:B------:R-:W-:-:S05]  /*0740*/  IMAD.U32 R32, R32, 0x10000, RZ ;  /* 0x0001000020207824 */ /* 0x000fca00078e00ff */
[----:B------:R-:W-:-:S07]  /*0750*/  FSETP.GT.AND P0, PT, R3, R32, PT ;  /* 0x000000200300720b */ /* 0x000fce0003f04000 */
[----:B------:R-:W-:-:S05]  /*0760*/  @!P1 FSEL R3, R3, R32, P0 ;  /* 0x0000002003039208 */ /* 0x000fca0000000000 */
[----:B------:R-:W-:-:S05]  /*0770*/  FMUL R12, R3, 0.0078740157186985015869 ;  /* 0x3c010204030c7820 */ /* 0x000fca0000400000 */
[C---:B------:R-:W-:Y:S02]  /*0780*/  FSETP.GT.AND P0, PT, R12.reuse, 9.9999997473787516356e-06, PT ;  /* 0x3727c5ac0c00780b */ /* 0x040fe40003f04000 */
[----:B------:R-:W-:-:S11]  /*0790*/  FSETP.NAN.AND P1, PT, R12, R12, PT ;  /* 0x0000000c0c00720b */ /* 0x000fd60003f28000 */
[----:B------:R-:W-:Y:S02]  /*07a0*/  @!P0 FSEL R12, R12, 9.9999997473787516356e-06, P1 ;  /* 0x3727c5ac0c0c8808 */ /* 0x000fe40000800000 */
[----:B------:R-:W-:Y:S02]  /*07b0*/  I2FP.F32.S32 R14, R14 ;  /* 0x0000000e000e7245 */ /* 0x000fe40000201400 */
[----:B--2---:R-:W-:Y:S02]  /*07c0*/  I2FP.F32.S32 R3, R16 ;  /* 0x0000001000037245 */ /* 0x004fe40000201400 */
[----:B------:R-:W-:-:S03]  /*07d0*/  I2FP.F32.S32 R17, R17 ;  /* 0x0000001100117245 */ /* 0x000fc60000201400 */
[----:B------:R-:W-:Y:S01]  /*07e0*/  FMUL R13, R12, R3 ;  /* 0x000000030c0d7220 */ /* 0x000fe20000400000 */
[C---:B---3--:R-:W-:Y:S02]  /*07f0*/  SHF.L.U32 R3, R20.reuse, 0x10, RZ ;  /* 0x0000001014037819 */ /* 0x048fe400000006ff */
[----:B------:R-:W-:Y:S01]  /*0800*/  PRMT R20, R20, 0x7632, R20 ;  /* 0x0000763214147816 */ /* 0x000fe20000000014 */
[C---:B----4-:R-:W-:Y:S01]  /*0810*/  IMAD.U32 R6, R24.reuse, 0x10000, RZ ;  /* 0x0001000018067824 */ /* 0x050fe200078e00ff */
[----:B------:R-:W-:Y:S01]  /*0820*/  PRMT R24, R24, 0x7632, R24 ;  /* 0x0000763218187816 */ /* 0x000fe20000000018 */
[----:B------:R-:W-:Y:S02]  /*0830*/  FMUL R17, R12, R17 ;  /* 0x000000110c117220 */ /* 0x000fe40000400000 */
[----:B------:R-:W-:Y:S01]  /*0840*/  FFMA R3, R3, R13, R6 ;  /* 0x0000000d03037223 */ /* 0x000fe20000000006 */
[----:B------:R-:W-:Y:S01]  /*0850*/  SHF.L.U32 R6, R20, 0x10, RZ ;  /* 0x0000001014067819 */ /* 0x000fe200000006ff */
[----:B------:R-:W-:Y:S01]  /*0860*/  IMAD.U32 R13, R24, 0x10000, RZ ;  /* 0x00010000180d7824 */ /* 0x000fe200078e00ff */
[----:B------:R-:W-:-:S02]  /*0870*/  I2FP.F32.S32 R19, R19 ;  /* 0x0000001300137245 */ /* 0x000fc40000201400 */
[----:B------:R-:W-:Y:S01]  /*0880*/  PRMT R16, R25, 0x7632, R16 ;  /* 0x0000763219107816 */ /* 0x000fe20000000010 */
[--C-:B------:R-:W-:Y:S01]  /*0890*/  FFMA R6, R6, R17, R13.reuse ;  /* 0x0000001106067223 */ /* 0x100fe2000000000d */
[----:B------:R-:W-:Y:S01]  /*08a0*/  PRMT R13, R21, 0x7632, R13 ;  /* 0x00007632150d7816 */ /* 0x000fe2000000000d */
[----:B------:R-:W-:Y:S02]  /*08b0*/  FMUL R19, R12, R19 ;  /* 0x000000130c137220 */ /* 0x000fe40000400000 */
[----:B------:R-:W-:Y:S01]  /*08c0*/  IMAD.U32 R16, R16, 0x10000, RZ ;  /* 0x0001000010107824 */ /* 0x000fe200078e00ff */
[----:B------:R-:W-:Y:S01]  /*08d0*/  SHF.L.U32 R13, R13, 0x10, RZ ;  /* 0x000000100d0d7819 */ /* 0x000fe200000006ff */
[----:B------:R-:W-:-:S04]  /*08e0*/  IMAD.U32 R17, R11, 0x10000, RZ ;  /* 0x000100000b117824 */ /* 0x000fc800078e00ff */
[----:B------:R-:W-:Y:S01]  /*08f0*/  FFMA R13, R13, R19, R16 ;  /* 0x000000130d0d7223 */ /* 0x000fe20000000010 */
[----:B------:R-:W-:Y:S01]  /*0900*/  FMUL R16, R33, R14 ;  /* 0x0000000e21107220 */ /* 0x000fe20000400000 */
[----:B------:R-:W-:-:S05]  /*0910*/  SHF.L.U32 R14, R7, 0x10, RZ ;  /* 0x00000010070e7819 */ /* 0x000fca00000006ff */
[----:B------:R-:W-:Y:S01]  /*0920*/  FFMA R14, R14, R16, R17 ;  /* 0x000000100e0e7223 */ /* 0x000fe20000000011 */
[----:B------:R-:W-:Y:S02]  /*0930*/  I2FP.F32.S32 R17, R18 ;  /* 0x0000001200117245 */ /* 0x000fe40000201400 */
[----:B------:R-:W-:Y:S01]  /*0940*/  I2FP.F32.S32 R16, R15 ;  /* 0x0000000f00107245 */ /* 0x000fe20000201400 */
[----:B------:R-:W-:Y:S01]  /*0950*/  IMAD.U32 R18, R25, 0x10000, RZ ;  /* 0x0001000019127824 */ /* 0x000fe200078e00ff */
[----:B------:R-:W-:Y:S01]  /*0960*/  SHF.L.U32 R21, R21, 0x10, RZ ;  /* 0x0000001015157819 */ /* 0x000fe200000006ff */
[----:B------:R-:W-:Y:S02]  /*0970*/  FMUL R17, R12, R17 ;  /* 0x000000110c117220 */ /* 0x000fe40000400000 */
[----:B------:R-:W-:Y:S01]  /*0980*/  FMUL R33, R33, R16 ;  /* 0x0000001021217220 */ /* 0x000fe20000400000 */
[----:B-----5:R-:W-:Y:S01]  /*0990*/  I2FP.F32.S32 R29, R29 ;  /* 0x0000001d001d7245 */ /* 0x020fe20000201400 */
[----:B------:R-:W-:Y:S01]  /*09a0*/  FFMA R16, R21, R17, R18 ;  /* 0x0000001115107223 */ /* 0x000fe20000000012 */
[----:B------:R-:W-:-:S02]  /*09b0*/  PRMT R15, R22, 0x7632, R15 ;  /* 0x00007632160f7816 */ /* 0x000fc4000000000f */
[----:B------:R-:W-:Y:S02]  /*09c0*/  PRMT R17, R26, 0x7632, R17 ;  /* 0x000076321a117816 */ /* 0x000fe40000000011 */
[----:B------:R-:W-:Y:S01]  /*09d0*/  I2FP.F32.S32 R21, R30 ;  /* 0x0000001e00157245 */ /* 0x000fe20000201400 */
[----:B------:R-:W-:Y:S01]  /*09e0*/  IMAD.U32 R15, R15, 0x10000, RZ ;  /* 0x000100000f0f7824 */ /* 0x000fe200078e00ff */
[----:B------:R-:W-:Y:S01]  /*09f0*/  SHF.L.U32 R18, R17, 0x10, RZ ;  /* 0x0000001011127819 */ /* 0x000fe200000006ff */
[C---:B------:R-:W-:Y:S01]  /*0a00*/  FMUL R29, R12.reuse, R29 ;  /* 0x0000001d0c1d7220 */ /* 0x040fe20000400000 */
[----:B------:R-:W-:Y:S01]  /*0a10*/  I2FP.F32.S32 R31, R31 ;  /* 0x0000001f001f7245 */ /* 0x000fe20000201400 */
[----:B------:R-:W-:Y:S01]  /*0a20*/  FMUL R20, R12, R21 ;  /* 0x000000150c147220 */ /* 0x000fe20000400000 */
[----:B------:R-:W-:Y:S01]  /*0a30*/  FMUL R21, R8, R8 ;  /* 0x0000000808157220 */ /* 0x000fe20000400000 */
[----:B------:R-:W-:Y:S01]  /*0a40*/  FMUL R24, R6, R6 ;  /* 0x0000000606187220 */ /* 0x000fe20000400000 */
[----:B------:R-:W-:Y:S01]  /*0a50*/  I2FP.F32.S32 R19, R28 ;  /* 0x0000001c00137245 */ /* 0x000fe20000201400 */
[----:B------:R-:W-:Y:S01]  /*0a60*/  FFMA R15, R15, R29, R18 ;  /* 0x0000001d0f0f7223 */ /* 0x000fe20000000012 */
[----:B------:R-:W-:Y:S01]  /*0a70*/  FMUL R18, R12, R31 ;  /* 0x0000001f0c127220 */ /* 0x000fe20000400000 */
[----:B------:R-:W-:Y:S01]  /*0a80*/  FFMA R29, R34, R34, R21 ;  /* 0x00000022221d7223 */ /* 0x000fe20000000015 */
[----:B------:R-:W-:Y:S01]  /*0a90*/  FFMA R31, R3, R3, R24 ;  /* 0x00000003031f7223 */ /* 0x000fe20000000018 */
[----:B------:R-:W-:Y:S01]  /*0aa0*/  SHF.L.U32 R22, R22, 0x10, RZ ;  /* 0x0000001016167819 */ /* 0x000fe200000006ff */
[----:B------:R-:W-:Y:S01]  /*0ab0*/  FMUL R19, R12, R19 ;  /* 0x000000130c137220 */ /* 0x000fe20000400000 */
[----:B------:R-:W-:Y:S01]  /*0ac0*/  SHF.L.U32 R25, R26, 0x10, RZ ;  /* 0x000000101a197819 */ /* 0x000fe200000006ff */
[----:B------:R-:W-:Y:S01]  /*0ad0*/  FFMA R26, R4, R4, R29 ;  /* 0x00000004041a7223 */ /* 0x000fe2000000001d */
[----:B------:R-:W-:Y:S01]  /*0ae0*/  PRMT R7, R7, 0x7632, R7 ;  /* 0x0000763207077816 */ /* 0x000fe20000000007 */
[----:B------:R-:W-:-:S02]  /*0af0*/  FFMA R28, R16, R16, R31 ;  /* 0x00000010101c7223 */ /* 0x000fc4000000001f */
[----:B------:R-:W-:Y:S01]  /*0b00*/  FFMA R12, R22, R19, R25 ;  /* 0x00000013160c7223 */ /* 0x000fe20000000019 */
[----:B------:R-:W-:Y:S01]  /*0b10*/  SHF.L.U32 R22, R7, 0x10, RZ ;  /* 0x0000001007167819 */ /* 0x000fe200000006ff */
[----:B------:R-:W-:Y:S01]  /*0b20*/  FFMA R7, R9, R9, R26 ;  /* 0x0000000909077223 */ /* 0x000fe2000000001a */
[----:B------:R-:W-:Y:S01]  /*0b30*/  FFMA R19, R13, R13, R28 ;  /* 0x0000000d0d137223 */ /* 0x000fe2000000001c */
[----:B------:R-:W-:Y:S02]  /*0b40*/  PRMT R17, R23, 0x7632, R17 ;  /* 0x0000763217117816 */ /* 0x000fe40000000011 */
[----:B------:R-:W-:Y:S01]  /*0b50*/  PRMT R21, R27, 0x7632, R21 ;  /* 0x000076321b157816 */ /* 0x000fe20000000015 */
[----:B------:R-:W-:Y:S01]  /*0b60*/  IMAD.U32 R23, R23, 0x10000, RZ ;  /* 0x0001000017177824 */ /* 0x000fe200078e00ff */
[----:B------:R-:W-:Y:S01]  /*0b70*/  PRMT R11, R11, 0x7632, R11 ;  /* 0x000076320b0b7816 */ /* 0x000fe2000000000b */
[----:B------:R-:W-:Y:S01]  /*0b80*/  IMAD.U32 R24, R27, 0x10000, RZ ;  /* 0x000100001b187824 */ /* 0x000fe200078e00ff */
[----:B------:R-:W-:Y:S01]  /*0b90*/  FFMA R28, R10, R10, R7 ;  /* 0x0000000a0a1c7223 */ /* 0x000fe20000000007 */
[----:B------:R-:W-:Y:S01]  /*0ba0*/  FFMA R30, R12, R12, R19 ;  /* 0x0000000c0c1e7223 */ /* 0x000fe20000000013 */
[----:B------:R-:W-:Y:S01]  /*0bb0*/  SHF.L.U32 R17, R17, 0x10, RZ ;  /* 0x0000001011117819 */ /* 0x000fe200000006ff */
[----:B------:R-:W-:Y:S01]  /*0bc0*/  IMAD.U32 R26, R21, 0x10000, RZ ;  /* 0x00010000151a7824 */ /* 0x000fe200078e00ff */
[----:B------:R-:W-:Y:S01]  /*0bd0*/  FFMA R7, R23, R20, R24 ;  /* 0x0000001417077223 */ /* 0x000fe20000000018 */
[----:B------:R-:W-:Y:S01]  /*0be0*/  IMAD.U32 R11, R11, 0x10000, RZ ;  /* 0x000100000b0b7824 */ /* 0x000fe200078e00ff */
[----:B------:R-:W-:Y:S01]  /*0bf0*/  FFMA R19, R5, R5, R28 ;  /* 0x0000000505137223 */ /* 0x000fe2000000001c */
[----:B------:R-:W-:Y:S01]  /*0c00*/  FFMA R30, R15, R15, R30 ;  /* 0x0000000f0f1e7223 */ /* 0x000fe2000000001e */
[----:B------:R-:W-:Y:S01]  /*0c10*/  FFMA R18, R17, R18, R26 ;  /* 0x0000001211127223 */ /* 0x000fe2000000001a */
[----:B------:R-:W-:Y:S01]  /*0c20*/  FFMA R11, R22, R33, R11 ;  /* 0x00000021160b7223 */ /* 0x000fe2000000000b */
[----:B------:R-:W-:Y:S01]  /*0c30*/  FFMA R20, R14, R14, R19 ;  /* 0x0000000e0e147223 */ /* 0x000fe20000000013 */
[----:B------:R-:W-:-:S03]  /*0c40*/  FFMA R17, R7, R7, R30 ;  /* 0x0000000707117223 */ /* 0x000fc6000000001e */
[----:B------:R-:W-:Y:S01]  /*0c50*/  FFMA R20, R11, R11, R20 ;  /* 0x0000000b0b147223 */ /* 0x000fe20000000014 */
[----:B------:R-:W-:-:S04]  /*0c60*/  FFMA R17, R18, R18, R17 ;  /* 0x0000001212117223 */ /* 0x000fc80000000011 */
[----:B------:R-:W0:Y:S04]  /*0c70*/  SHFL.BFLY PT, R19, R20, 0x8, 0x1f ;  /* 0x0d001f0014137f89 */ /* 0x000e2800000e0000 */
[----:B------:R-:W1:Y:S01]  /*0c80*/  SHFL.BFLY PT, R22, R17, 0x8, 0x1f ;  /* 0x0d001f0011167f89 */ /* 0x000e6200000e0000 */
[----:B0-----:R-:W-:Y:S01]  /*0c90*/  FADD R19, R20, R19 ;  /* 0x0000001314137221 */ /* 0x001fe20000000000 */
[----:B-1----:R-:W-:-:S04]  /*0ca0*/  FADD R23, R17, R22 ;  /* 0x0000001611177221 */ /* 0x002fc80000000000 */
        /* <DEDUP_REMOVED lines=10> */
[----:B------:R-:W-:Y:S02]  /*0d50*/  F2FP.BF16.PACK_AB R11, R11, R14 ;  /* 0x0000000e0b0b723e */ /* 0x000fe400000010ff */
[----:B------:R-:W-:Y:S02]  /*0d60*/  SHF.R.U32.HI R14, RZ, 0x4, R0 ;  /* 0x00000004ff0e7819 */ /* 0x000fe40000011600 */
[----:B------:R-:W-:Y:S02]  /*0d70*/  F2FP.BF16.PACK_AB R9, R9, R4 ;  /* 0x000000040909723e */ /* 0x000fe400000010ff */
[----:B------:R-:W-:-:S02]  /*0d80*/  F2FP.BF16.PACK_AB R4, R6, R3 ;  /* 0x000000030604723e */ /* 0x000fc400000010ff */
[----:B------:R-:W-:Y:S02]  /*0d90*/  F2FP.BF16.PACK_AB R6, R15, R12 ;  /* 0x0000000c0f06723e */ /* 0x000fe400000010ff */
[----:B------:R-:W-:Y:S01]  /*0da0*/  SGXT.U32 R15, R14, 0x4 ;  /* 0x000000040e0f781a */ /* 0x000fe20000000000 */
[----:B0-----:R-:W-:Y:S01]  /*0db0*/  FADD R20, R21, R20 ;  /* 0x0000001415147221 */ /* 0x001fe20000000000 */
[----:B-1----:R-:W-:-:S04]  /*0dc0*/  FADD R26, R25, R26 ;  /* 0x0000001a191a7221 */ /* 0x002fc80000000000 */
[----:B------:R0:W-:Y:S04]  /*0dd0*/  STS [R15.X4], R20 ;  /* 0x000000140f007388 */ /* 0x0001e80000004800 */
[----:B------:R0:W-:Y:S04]  /*0de0*/  STS [R15.X4+0x40], R26 ;  /* 0x0000401a0f007388 */ /* 0x0001e80000004800 */
[----:B------:R-:W-:Y:S01]  /*0df0*/  BAR.SYNC.DEFER_BLOCKING 0x0 ;  /* 0x0000000000007b1d */ /* 0x000fe20000010000 */
[----:B------:R-:W-:Y:S02]  /*0e00*/  LOP3.LUT P0, RZ, R0, 0xe0, RZ, 0xc0, !PT ;  /* 0x000000e000ff7812 */ /* 0x000fe4000780c0ff */
[----:B------:R-:W-:-:S02]  /*0e10*/  F2FP.BF16.PACK_AB R10, R5, R10 ;  /* 0x0000000a050a723e */ /* 0x000fc400000010ff */
[----:B------:R-:W-:Y:S01]  /*0e20*/  F2FP.BF16.PACK_AB R5, R13, R16 ;  /* 0x000000100d05723e */ /* 0x000fe200000010ff */
[----:B------:R-:W-:Y:S01]  /*0e30*/  IMAD.WIDE R12, R35, R2, c[0x0][0x188] ;  /* 0x00006200230c7625 */ /* 0x000fe200078e0202 */
[----:B------:R-:W-:Y:S02]  /*0e40*/  F2FP.BF16.PACK_AB R8, R8, R34 ;  /* 0x000000220808723e */ /* 0x000fe400000010ff */
[----:B------:R-:W-:Y:S01]  /*0e50*/  F2FP.BF16.PACK_AB R7, R18, R7 ;  /* 0x000000071207723e */ /* 0x000fe200000010ff */
[----:B------:R-:W-:Y:S02]  /*0e60*/  IMAD.WIDE R2, R36, R2, c[0x0][0x188] ;  /* 0x0000620024027625 */ /* 0x000fe400078e0202 */
[----:B------:R0:W-:Y:S04]  /*0e70*/  STG.E.128 [R12.64], R8 ;  /* 0x000000080c007986 */ /* 0x0001e8000c101d04 */
[----:B------:R0:W-:Y:S01]  /*0e80*/  STG.E.128 [R2.64], R4 ;  /* 0x0000000402007986 */ /* 0x0001e2000c101d04 */
[----:B------:R-:W-:Y:S05]  /*0e90*/  @P0 EXIT ;  /* 0x000000000000094d */ /* 0x000fea0003800000 */
[----:B0-----:R-:W-:Y:S02]  /*0ea0*/  LOP3.LUT R4, R0, 0x1f, RZ, 0xc0, !PT ;  /* 0x0000001f00047812 */ /* 0x001fe400078ec0ff */
[----:B------:R-:W-:-:S02]  /*0eb0*/  MOV R3, 0x4 ;  /* 0x0000000400037802 */ /* 0x000fc40000000f00 */
[----:B------:R-:W-:Y:S01]  /*0ec0*/  LOP3.LUT R2, R37, 0x1f, R0, 0xf8, !PT ;  /* 0x0000001f25027812 */ /* 0x000fe200078ef800 */
[----:B------:R-:W0:Y:S04]  /*0ed0*/  LDS R5, [R4.X4] ;  /* 0x0000000004057984 */ /* 0x000e280000004800 */
[----:B------:R-:W-:-:S05]  /*0ee0*/  IMAD.WIDE R2, R2, R3, c[0x0][0x190] ;  /* 0x0000640002027625 */ /* 0x000fca00078e0203 */
[----:B0-----:R-:W-:Y:S01]  /*0ef0*/  STG.E [R2.64], R5 ;  /* 0x0000000502007986 */ /* 0x001fe2000c101904 */
[----:B------:R-:W-:Y:S05]  /*0f00*/  EXIT ;  /* 0x000000000000794d */ /* 0x000fea0003800000 */
.L_x_0:
[----:B------:R-:W-:-:S00]  /*0f10*/  BRA `(.L_x_0) ;  /* 0xfffffff000007947 */ /* 0x000fc0000383ffff */
[----:B------:R-:W-:-:S00]  /*0f20*/  NOP ;  /* 0x0000000000007918 */ /* 0x000fc00000000000 */
        /* <DEDUP_REMOVED lines=13> */
.L_x_1:


//--------------------- .nv.shared.triton_per_fused__to_copy_add_mean_pow_3 --------------------------
	.section	.nv.shared.triton_per_fused__to_copy_add_mean_pow_3,"aw",@nobits
	.sectionflags	@""
	.align	16
